//
// Generated by NVIDIA NVVM Compiler
//
// Compiler Build ID: CL-36424714
// Cuda compilation tools, release 13.0, V13.0.88
// Based on NVVM 20.0.0
//

.version 9.0
.target sm_100
.address_size 64

	// .globl	_Z11test_kernelPdS_S_
// _ZZ11test_kernelPdS_S_E6s_grid has been demoted

.visible .entry _Z11test_kernelPdS_S_(
	.param .u64 .ptr .align 1 _Z11test_kernelPdS_S__param_0,
	.param .u64 .ptr .align 1 _Z11test_kernelPdS_S__param_1,
	.param .u64 .ptr .align 1 _Z11test_kernelPdS_S__param_2
)
{
	.reg .pred 	%p<24>;
	.reg .b32 	%r<21>;
	.reg .b64 	%rd<14>;
	.reg .b64 	%fd<121>;
	// demoted variable
	.shared .align 8 .b8 _ZZ11test_kernelPdS_S_E6s_grid[88];
	ld.param.u64 	%rd1, [_Z11test_kernelPdS_S__param_0];
	ld.param.u64 	%rd2, [_Z11test_kernelPdS_S__param_1];
	mov.u32 	%r10, %ctaid.x;
	mov.u32 	%r11, %ntid.x;
	mov.u32 	%r1, %tid.x;
	mad.lo.s32 	%r2, %r10, %r11, %r1;
	setp.gt.u32 	%p1, %r1, 10;
	@%p1 bra 	$L__BB0_2;
	cvta.to.global.u64 	%rd4, %rd1;
	mul.wide.u32 	%rd5, %r1, 8;
	add.s64 	%rd6, %rd4, %rd5;
	ld.global.f64 	%fd59, [%rd6];
	shl.b32 	%r12, %r1, 3;
	mov.u32 	%r13, _ZZ11test_kernelPdS_S_E6s_grid;
	add.s32 	%r14, %r13, %r12;
	st.shared.f64 	[%r14], %fd59;
$L__BB0_2:
	bar.sync 	0;
	setp.gt.s32 	%p2, %r2, 1999;
	@%p2 bra 	$L__BB0_40;
	cvta.to.global.u64 	%rd7, %rd2;
	mul.wide.s32 	%rd8, %r2, 8;
	add.s64 	%rd9, %rd7, %rd8;
	ld.global.f64 	%fd1, [%rd9];
	mov.u32 	%r17, _ZZ11test_kernelPdS_S_E6s_grid;
	add.s32 	%r18, %r17, 16;
	mul.lo.s32 	%r19, %r2, 7;
	mov.b32 	%r20, 16;
$L__BB0_4:
	ld.shared.f64 	%fd2, [%r18+-16];
	setp.le.f64 	%p3, %fd2, %fd1;
	@%p3 bra 	$L__BB0_6;
	ld.shared.f64 	%fd102, [%r18+-8];
	mov.f64 	%fd103, 0d0000000000000000;
	bra.uni 	$L__BB0_7;
$L__BB0_6:
	ld.shared.f64 	%fd102, [%r18+-8];
	setp.lt.f64 	%p4, %fd1, %fd102;
	selp.f64 	%fd103, 0d3FF0000000000000, 0d0000000000000000, %p4;
$L__BB0_7:
	setp.le.f64 	%p5, %fd102, %fd1;
	@%p5 bra 	$L__BB0_9;
	ld.shared.f64 	%fd104, [%r18];
	mov.f64 	%fd105, 0d0000000000000000;
	bra.uni 	$L__BB0_10;
$L__BB0_9:
	ld.shared.f64 	%fd104, [%r18];
	setp.lt.f64 	%p6, %fd1, %fd104;
	selp.f64 	%fd105, 0d3FF0000000000000, 0d0000000000000000, %p6;
$L__BB0_10:
	setp.le.f64 	%p7, %fd104, %fd1;
	@%p7 bra 	$L__BB0_12;
	ld.shared.f64 	%fd106, [%r18+8];
	mov.f64 	%fd107, 0d0000000000000000;
	bra.uni 	$L__BB0_13;
$L__BB0_12:
	ld.shared.f64 	%fd106, [%r18+8];
	setp.lt.f64 	%p8, %fd1, %fd106;
	selp.f64 	%fd107, 0d3FF0000000000000, 0d0000000000000000, %p8;
$L__BB0_13:
	setp.gtu.f64 	%p9, %fd106, %fd1;
	mov.f64 	%fd108, 0d0000000000000000;
	@%p9 bra 	$L__BB0_15;
	ld.shared.f64 	%fd64, [%r18+16];
	setp.lt.f64 	%p10, %fd1, %fd64;
	selp.f64 	%fd108, 0d3FF0000000000000, 0d0000000000000000, %p10;
$L__BB0_15:
	sub.f64 	%fd20, %fd102, %fd2;
	sub.f64 	%fd21, %fd104, %fd102;
	setp.eq.f64 	%p11, %fd20, 0d0000000000000000;
	mov.f64 	%fd109, 0d0000000000000000;
	@%p11 bra 	$L__BB0_17;
	sub.f64 	%fd66, %fd1, %fd2;
	div.rn.f64 	%fd67, %fd66, %fd20;
	mul.f64 	%fd109, %fd103, %fd67;
$L__BB0_17:
	setp.eq.f64 	%p12, %fd21, 0d0000000000000000;
	mov.f64 	%fd110, 0d0000000000000000;
	@%p12 bra 	$L__BB0_19;
	sub.f64 	%fd69, %fd104, %fd1;
	div.rn.f64 	%fd70, %fd69, %fd21;
	mul.f64 	%fd110, %fd105, %fd70;
$L__BB0_19:
	add.f64 	%fd26, %fd109, %fd110;
	sub.f64 	%fd27, %fd106, %fd104;
	mov.f64 	%fd111, 0d0000000000000000;
	@%p12 bra 	$L__BB0_21;
	sub.f64 	%fd72, %fd1, %fd102;
	div.rn.f64 	%fd73, %fd72, %fd21;
	mul.f64 	%fd111, %fd105, %fd73;
$L__BB0_21:
	setp.eq.f64 	%p14, %fd27, 0d0000000000000000;
	mov.f64 	%fd112, 0d0000000000000000;
	@%p14 bra 	$L__BB0_23;
	sub.f64 	%fd75, %fd106, %fd1;
	div.rn.f64 	%fd76, %fd75, %fd27;
	mul.f64 	%fd112, %fd107, %fd76;
$L__BB0_23:
	add.f64 	%fd32, %fd111, %fd112;
	ld.shared.f64 	%fd33, [%r18+16];
	sub.f64 	%fd34, %fd33, %fd106;
	mov.f64 	%fd113, 0d0000000000000000;
	@%p14 bra 	$L__BB0_25;
	sub.f64 	%fd78, %fd1, %fd104;
	div.rn.f64 	%fd79, %fd78, %fd27;
	mul.f64 	%fd113, %fd107, %fd79;
$L__BB0_25:
	setp.eq.f64 	%p16, %fd34, 0d0000000000000000;
	mov.f64 	%fd114, 0d0000000000000000;
	@%p16 bra 	$L__BB0_27;
	sub.f64 	%fd81, %fd33, %fd1;
	div.rn.f64 	%fd82, %fd81, %fd34;
	mul.f64 	%fd114, %fd108, %fd82;
$L__BB0_27:
	add.f64 	%fd39, %fd113, %fd114;
	sub.f64 	%fd40, %fd104, %fd2;
	sub.f64 	%fd41, %fd106, %fd102;
	setp.eq.f64 	%p17, %fd40, 0d0000000000000000;
	mov.f64 	%fd115, 0d0000000000000000;
	@%p17 bra 	$L__BB0_29;
	sub.f64 	%fd84, %fd1, %fd2;
	div.rn.f64 	%fd85, %fd84, %fd40;
	mul.f64 	%fd115, %fd26, %fd85;
$L__BB0_29:
	setp.eq.f64 	%p18, %fd41, 0d0000000000000000;
	mov.f64 	%fd116, 0d0000000000000000;
	@%p18 bra 	$L__BB0_31;
	sub.f64 	%fd87, %fd106, %fd1;
	div.rn.f64 	%fd88, %fd87, %fd41;
	mul.f64 	%fd116, %fd32, %fd88;
$L__BB0_31:
	add.f64 	%fd46, %fd115, %fd116;
	sub.f64 	%fd47, %fd33, %fd104;
	mov.f64 	%fd117, 0d0000000000000000;
	@%p18 bra 	$L__BB0_33;
	sub.f64 	%fd90, %fd1, %fd102;
	div.rn.f64 	%fd91, %fd90, %fd41;
	mul.f64 	%fd117, %fd32, %fd91;
$L__BB0_33:
	setp.eq.f64 	%p20, %fd47, 0d0000000000000000;
	mov.f64 	%fd118, 0d0000000000000000;
	@%p20 bra 	$L__BB0_35;
	sub.f64 	%fd93, %fd33, %fd1;
	div.rn.f64 	%fd94, %fd93, %fd47;
	mul.f64 	%fd118, %fd39, %fd94;
$L__BB0_35:
	add.f64 	%fd52, %fd117, %fd118;
	sub.f64 	%fd53, %fd106, %fd2;
	sub.f64 	%fd54, %fd33, %fd102;
	setp.eq.f64 	%p21, %fd53, 0d0000000000000000;
	mov.f64 	%fd119, 0d0000000000000000;
	@%p21 bra 	$L__BB0_37;
	sub.f64 	%fd96, %fd1, %fd2;
	div.rn.f64 	%fd97, %fd96, %fd53;
	mul.f64 	%fd119, %fd46, %fd97;
$L__BB0_37:
	setp.eq.f64 	%p22, %fd54, 0d0000000000000000;
	mov.f64 	%fd120, 0d0000000000000000;
	@%p22 bra 	$L__BB0_39;
	sub.f64 	%fd99, %fd33, %fd1;
	div.rn.f64 	%fd100, %fd99, %fd54;
	mul.f64 	%fd120, %fd52, %fd100;
$L__BB0_39:
	ld.param.u64 	%rd13, [_Z11test_kernelPdS_S__param_2];
	add.f64 	%fd101, %fd119, %fd120;
	mul.wide.s32 	%rd10, %r19, 8;
	cvta.to.global.u64 	%rd11, %rd13;
	add.s64 	%rd12, %rd11, %rd10;
	st.global.f64 	[%rd12], %fd101;
	add.s32 	%r20, %r20, 8;
	add.s32 	%r19, %r19, 1;
	add.s32 	%r18, %r18, 8;
	setp.ne.s32 	%p23, %r20, 72;
	@%p23 bra 	$L__BB0_4;
$L__BB0_40:
	ret;

}


// ===== COMPILED SASS (sm_100) =====

	.target	sm_100

	.elftype	@"ET_EXEC"


//--------------------- .note.nv.tkinfo           --------------------------
	.section	.note.nv.tkinfo,"",@"SHT_NOTE"
	.sectionflags	@"SHF_NOTE_NV_TKINFO"
	.tkinfo
        /*0018*/ 	.word	0x00000002
        /*0030*/ 	.string	""
        /*0030*/ 	.string	"ptxas"
        /*0030*/ 	.string	"Cuda compilation tools, release 13.0, V13.0.88"
        /*0030*/ 	.string	"Build cuda_13.0.r13.0/compiler.36424714_0"
        /*0030*/ 	.string	"-arch sm_100 -m 64 "



//--------------------- .note.nv.cuinfo           --------------------------
	.section	.note.nv.cuinfo,"",@"SHT_NOTE"
	.sectionflags	@"SHF_NOTE_NV_CUINFO"
        /*0018*/ 	.short	0x0002
        /*001a*/ 	.short	0x0064
        /*001c*/ 	.short	0x0082
	.zero		2


//--------------------- .nv.info                  --------------------------
	.section	.nv.info,"",@"SHT_CUDA_INFO"
	.align	4


	//----- nvinfo : EIATTR_REGCOUNT
	.align		4
        /*0000*/ 	.byte	0x04, 0x2f
        /*0002*/ 	.short	(.L_1 - .L_0)
	.align		4
.L_0:
        /*0004*/ 	.word	index@(_Z11test_kernelPdS_S_)
        /*0008*/ 	.word	0x00000032


	//----- nvinfo : EIATTR_FRAME_SIZE
	.align		4
.L_1:
        /*000c*/ 	.byte	0x04, 0x11
        /*000e*/ 	.short	(.L_3 - .L_2)
	.align		4
.L_2:
        /*0010*/ 	.word	index@($__internal_0_$__cuda_sm20_div_rn_f64_full)
        /*0014*/ 	.word	0x00000000


	//----- nvinfo : EIATTR_FRAME_SIZE
	.align		4
.L_3:
        /*0018*/ 	.byte	0x04, 0x11
        /*001a*/ 	.short	(.L_5 - .L_4)
	.align		4
.L_4:
        /*001c*/ 	.word	index@(_Z11test_kernelPdS_S_)
        /*0020*/ 	.word	0x00000000


	//----- nvinfo : EIATTR_MIN_STACK_SIZE
	.align		4
.L_5:
        /*0024*/ 	.byte	0x04, 0x12
        /*0026*/ 	.short	(.L_7 - .L_6)
	.align		4
.L_6:
        /*0028*/ 	.word	index@(_Z11test_kernelPdS_S_)
        /*002c*/ 	.word	0x00000000
.L_7:


//--------------------- .nv.compat                --------------------------
	.section	.nv.compat,"",@"SHT_CUDA_COMPAT_INFO"
	.align	4
        /*0000*/ 	.byte	0x02, 0x09, 0x00, 0x00, 0x02, 0x02, 0x01, 0x00, 0x02, 0x05, 0x05, 0x00, 0x03, 0x07, 0x01, 0x01
        /*0010*/ 	.byte	0x02, 0x03, 0x00, 0x00, 0x02, 0x06, 0x01, 0x00, 0x04, 0x0b, 0x08, 0x00, 0x01, 0x00, 0x00, 0x00
        /*0020*/ 	.byte	0x00, 0x00, 0x00, 0x00


//--------------------- .nv.info._Z11test_kernelPdS_S_ --------------------------
	.section	.nv.info._Z11test_kernelPdS_S_,"",@"SHT_CUDA_INFO"
	.sectionflags	@""
	.align	4


	//----- nvinfo : EIATTR_CUDA_API_VERSION
	.align		4
        /*0000*/ 	.byte	0x04, 0x37
        /*0002*/ 	.short	(.L_9 - .L_8)
.L_8:
        /*0004*/ 	.word	0x00000082


	//----- nvinfo : EIATTR_KPARAM_INFO
	.align		4
.L_9:
        /*0008*/ 	.byte	0x04, 0x17
        /*000a*/ 	.short	(.L_11 - .L_10)
.L_10:
        /*000c*/ 	.word	0x00000000
        /*0010*/ 	.short	0x0002
        /*0012*/ 	.short	0x0010
        /*0014*/ 	.byte	0x00, 0xf5, 0x21, 0x00


	//----- nvinfo : EIATTR_KPARAM_INFO
	.align		4
.L_11:
        /*0018*/ 	.byte	0x04, 0x17
        /*001a*/ 	.short	(.L_13 - .L_12)
.L_12:
        /*001c*/ 	.word	0x00000000
        /*0020*/ 	.short	0x0001
        /*0022*/ 	.short	0x0008
        /*0024*/ 	.byte	0x00, 0xf5, 0x21, 0x00


	//----- nvinfo : EIATTR_KPARAM_INFO
	.align		4
.L_13:
        /*0028*/ 	.byte	0x04, 0x17
        /*002a*/ 	.short	(.L_15 - .L_14)
.L_14:
        /*002c*/ 	.word	0x00000000
        /*0030*/ 	.short	0x0000
        /*0032*/ 	.short	0x0000
        /*0034*/ 	.byte	0x00, 0xf5, 0x21, 0x00


	//----- nvinfo : EIATTR_SPARSE_MMA_MASK
	.align		4
.L_15:
        /*0038*/ 	.byte	0x03, 0x50
        /*003a*/ 	.short	0x0000


	//----- nvinfo : EIATTR_MAXREG_COUNT
	.align		4
        /*003c*/ 	.byte	0x03, 0x1b
        /*003e*/ 	.short	0x00ff


	//----- nvinfo : EIATTR_NUM_BARRIERS
	.align		4
        /*0040*/ 	.byte	0x02, 0x4c
        /*0042*/ 	.byte	0x01
	.zero		1


	//----- nvinfo : EIATTR_MERCURY_ISA_VERSION
	.align		4
        /*0044*/ 	.byte	0x03, 0x5f
        /*0046*/ 	.short	0x0101


	//----- nvinfo : EIATTR_VRC_CTA_INIT_COUNT
	.align		4
        /*0048*/ 	.byte	0x02, 0x4a
	.zero		1
	.zero		1


	//----- nvinfo : EIATTR_EXIT_INSTR_OFFSETS
	.align		4
        /*004c*/ 	.byte	0x04, 0x1c
        /*004e*/ 	.short	(.L_17 - .L_16)


	//   ....[0]....
.L_16:
        /*0050*/ 	.word	0x00000110


	//   ....[1]....
        /*0054*/ 	.word	0x00001b00


	//----- nvinfo : EIATTR_CRS_STACK_SIZE
	.align		4
.L_17:
        /*0058*/ 	.byte	0x04, 0x1e
        /*005a*/ 	.short	(.L_19 - .L_18)
.L_18:
        /*005c*/ 	.word	0x00000000


	//----- nvinfo : EIATTR_CBANK_PARAM_SIZE
	.align		4
.L_19:
        /*0060*/ 	.byte	0x03, 0x19
        /*0062*/ 	.short	0x0018


	//----- nvinfo : EIATTR_PARAM_CBANK
	.align		4
        /*0064*/ 	.byte	0x04, 0x0a
        /*0066*/ 	.short	(.L_21 - .L_20)
	.align		4
.L_20:
        /*0068*/ 	.word	index@(.nv.constant0._Z11test_kernelPdS_S_)
        /*006c*/ 	.short	0x0380
        /*006e*/ 	.short	0x0018


	//----- nvinfo : EIATTR_SW_WAR
	.align		4
.L_21:
        /*0070*/ 	.byte	0x04, 0x36
        /*0072*/ 	.short	(.L_23 - .L_22)
.L_22:
        /*0074*/ 	.word	0x00000008
.L_23:


//--------------------- .nv.callgraph             --------------------------
	.section	.nv.callgraph,"",@"SHT_CUDA_CALLGRAPH"
	.align	4
	.sectionentsize	8
	.align		4
        /*0000*/ 	.word	0x00000000
	.align		4
        /*0004*/ 	.word	0xffffffff
	.align		4
        /*0008*/ 	.word	0x00000000
	.align		4
        /*000c*/ 	.word	0xfffffffe
	.align		4
        /*0010*/ 	.word	0x00000000
	.align		4
        /*0014*/ 	.word	0xfffffffd
	.align		4
        /*0018*/ 	.word	0x00000000
	.align		4
        /*001c*/ 	.word	0xfffffffc


//--------------------- .text._Z11test_kernelPdS_S_ --------------------------
	.section	.text._Z11test_kernelPdS_S_,"ax",@progbits
	.align	128
        .global         _Z11test_kernelPdS_S_
        .type           _Z11test_kernelPdS_S_,@function
        .size           _Z11test_kernelPdS_S_,(.L_x_55 - _Z11test_kernelPdS_S_)
        .other          _Z11test_kernelPdS_S_,@"STO_CUDA_ENTRY STV_DEFAULT"
_Z11test_kernelPdS_S_:
.text._Z11test_kernelPdS_S_:
[----:B------:R-:W-:Y:S01]  /*0000*/  LDC R1, c[0x0][0x37c] ;  /* 0x0000df00ff017b82 */ /* 0x000fe20000000800 */
[----:B------:R-:W0:Y:S01]  /*0010*/  S2R R9, SR_TID.X ;  /* 0x0000000000097919 */ /* 0x000e220000002100 */
[----:B------:R-:W1:Y:S01]  /*0020*/  LDCU.64 UR6, c[0x0][0x358] ;  /* 0x00006b00ff0677ac */ /* 0x000e620008000a00 */
[----:B0-----:R-:W-:-:S13]  /*0030*/  ISETP.GT.U32.AND P0, PT, R9, 0xa, PT ;  /* 0x0000000a0900780c */ /* 0x001fda0003f04070 */
[----:B------:R-:W0:Y:S02]  /*0040*/  @!P0 LDC.64 R2, c[0x0][0x380] ;  /* 0x0000e000ff028b82 */ /* 0x000e240000000a00 */
[----:B0-----:R-:W-:-:S06]  /*0050*/  @!P0 IMAD.WIDE.U32 R2, R9, 0x8, R2 ;  /* 0x0000000809028825 */ /* 0x001fcc00078e0002 */
[----:B-1----:R-:W2:Y:S01]  /*0060*/  @!P0 LDG.E.64 R2, desc[UR6][R2.64] ;  /* 0x0000000602028981 */ /* 0x002ea2000c1e1b00 */
[----:B------:R-:W0:Y:S01]  /*0070*/  S2UR UR4, SR_CTAID.X ;  /* 0x00000000000479c3 */ /* 0x000e220000002500 */
[----:B------:R-:W-:Y:S01]  /*0080*/  @!P0 MOV R0, 0x400 ;  /* 0x0000040000008802 */ /* 0x000fe20000000f00 */
[----:B------:R-:W1:Y:S06]  /*0090*/  @!P0 S2R R7, SR_CgaCtaId ;  /* 0x0000000000078919 */ /* 0x000e6c0000008800 */
[----:B------:R-:W0:Y:S02]  /*00a0*/  LDC R5, c[0x0][0x360] ;  /* 0x0000d800ff057b82 */ /* 0x000e240000000800 */
[----:B0-----:R-:W-:Y:S01]  /*00b0*/  IMAD R5, R5, UR4, R9 ;  /* 0x0000000405057c24 */ /* 0x001fe2000f8e0209 */
[----:B-1----:R-:W-:-:S04]  /*00c0*/  @!P0 LEA R0, R7, R0, 0x18 ;  /* 0x0000000007008211 */ /* 0x002fc800078ec0ff */
[----:B------:R-:W-:Y:S01]  /*00d0*/  ISETP.GT.AND P1, PT, R5, 0x7cf, PT ;  /* 0x000007cf0500780c */ /* 0x000fe20003f24270 */
[----:B------:R-:W-:-:S05]  /*00e0*/  @!P0 IMAD R7, R9, 0x8, R0 ;  /* 0x0000000809078824 */ /* 0x000fca00078e0200 */
[----:B--2---:R0:W-:Y:S01]  /*00f0*/  @!P0 STS.64 [R7], R2 ;  /* 0x0000000207008388 */ /* 0x0041e20000000a00 */
[----:B------:R-:W-:Y:S06]  /*0100*/  BAR.SYNC.DEFER_BLOCKING 0x0 ;  /* 0x0000000000007b1d */ /* 0x000fec0000010000 */
[----:B------:R-:W-:Y:S05]  /*0110*/  @P1 EXIT ;  /* 0x000000000000194d */ /* 0x000fea0003800000 */
[----:B------:R-:W1:Y:S02]  /*0120*/  LDC.64 R10, c[0x0][0x388] ;  /* 0x0000e200ff0a7b82 */ /* 0x000e640000000a00 */
[----:B-1----:R-:W-:-:S06]  /*0130*/  IMAD.WIDE R10, R5, 0x8, R10 ;  /* 0x00000008050a7825 */ /* 0x002fcc00078e020a */
[----:B------:R-:W5:Y:S01]  /*0140*/  LDG.E.64 R10, desc[UR6][R10.64] ;  /* 0x000000060a0a7981 */ /* 0x000f62000c1e1b00 */
[----:B------:R-:W1:Y:S01]  /*0150*/  S2UR UR5, SR_CgaCtaId ;  /* 0x00000000000579c3 */ /* 0x000e620000008800 */
[----:B------:R-:W-:Y:S01]  /*0160*/  UMOV UR4, 0x400 ;  /* 0x0000040000047882 */ /* 0x000fe20000000000 */
[----:B------:R-:W-:Y:S01]  /*0170*/  IMAD R0, R5, 0x7, RZ ;  /* 0x0000000705007824 */ /* 0x000fe200078e02ff */
[----:B-1----:R-:W-:-:S03]  /*0180*/  ULEA UR4, UR5, UR4, 0x18 ;  /* 0x0000000405047291 */ /* 0x002fc6000f8ec0ff */
[----:B------:R-:W-:Y:S01]  /*0190*/  UMOV UR5, 0x10 ;  /* 0x0000001000057882 */ /* 0x000fe20000000000 */
[----:B------:R-:W-:-:S12]  /*01a0*/  UIADD3 UR4, UPT, UPT, UR4, 0x10, URZ ;  /* 0x0000001004047890 */ /* 0x000fd8000fffe0ff */
.L_x_48:
[----:B-1----:R-:W1:Y:S01]  /*01b0*/  LDS.64 R18, [UR4+0x8] ;  /* 0x00000804ff127984 */ /* 0x002e620008000a00 */
[----:B------:R-:W-:Y:S01]  /*01c0*/  BSSY.RECONVERGENT B1, `(.L_x_0) ;  /* 0x0000039000017945 */ /* 0x000fe20003800200 */
[----:B------:R-:W-:Y:S02]  /*01d0*/  CS2R R20, SRZ ;  /* 0x0000000000147805 */ /* 0x000fe4000001ff00 */
[----:B------:R-:W-:Y:S01]  /*01e0*/  CS2R R24, SRZ ;  /* 0x0000000000187805 */ /* 0x000fe2000001ff00 */
[----:B------:R-:W2:Y:S04]  /*01f0*/  LDS.64 R12, [UR4+-0x10] ;  /* 0xfffff004ff0c7984 */ /* 0x000ea80008000a00 */
[----:B------:R-:W3:Y:S04]  /*0200*/  LDS.64 R14, [UR4+-0x8] ;  /* 0xfffff804ff0e7984 */ /* 0x000ee80008000a00 */
[----:B------:R-:W4:Y:S01]  /*0210*/  LDS.64 R16, [UR4] ;  /* 0x00000004ff107984 */ /* 0x000f220008000a00 */
[----:B-1---5:R-:W-:-:S02]  /*0220*/  DSETP.GTU.AND P0, PT, R18, R10, PT ;  /* 0x0000000a1200722a */ /* 0x022fc40003f0c000 */
[--C-:B--2---:R-:W-:Y:S02]  /*0230*/  DSETP.GTU.AND P3, PT, R12, R10.reuse, PT ;  /* 0x0000000a0c00722a */ /* 0x104fe40003f6c000 */
[----:B---3--:R-:W-:Y:S02]  /*0240*/  DSETP.GTU.AND P2, PT, R14, R10, PT ;  /* 0x0000000a0e00722a */ /* 0x008fe40003f4c000 */
[----:B------:R-:W-:Y:S02]  /*0250*/  DADD R8, -R12, R14 ;  /* 0x000000000c087229 */ /* 0x000fe4000000010e */
[----:B----4-:R-:W-:-:S06]  /*0260*/  DSETP.GTU.AND P1, PT, R16, R10, PT ;  /* 0x0000000a1000722a */ /* 0x010fcc0003f2c000 */
[----:B0-----:R-:W0:Y:S01]  /*0270*/  @!P0 LDS.64 R2, [UR4+0x10] ;  /* 0x00001004ff028984 */ /* 0x001e220008000a00 */
[--C-:B------:R-:W-:Y:S01]  /*0280*/  DADD R32, R16, -R14.reuse ;  /* 0x0000000010207229 */ /* 0x100fe2000000080e */
[----:B------:R-:W-:Y:S01]  /*0290*/  @!P0 MOV R20, RZ ;  /* 0x000000ff00148202 */ /* 0x000fe20000000f00 */
[C---:B------:R-:W-:Y:S01]  /*02a0*/  @!P3 DSETP.GEU.AND P6, PT, R10.reuse, R14, PT ;  /* 0x0000000e0a00b22a */ /* 0x040fe20003fce000 */
[----:B------:R-:W-:Y:S02]  /*02b0*/  @P3 CS2R R26, SRZ ;  /* 0x00000000001a3805 */ /* 0x000fe4000001ff00 */
[----:B------:R-:W-:Y:S01]  /*02c0*/  @!P3 IMAD.MOV.U32 R26, RZ, RZ, RZ ;  /* 0x000000ffff1ab224 */ /* 0x000fe200078e00ff */
[C---:B------:R-:W-:Y:S01]  /*02d0*/  @!P2 DSETP.GEU.AND P4, PT, R10.reuse, R16, PT ;  /* 0x000000100a00a22a */ /* 0x040fe20003f8e000 */
[----:B------:R-:W-:Y:S02]  /*02e0*/  @P2 CS2R R28, SRZ ;  /* 0x00000000001c2805 */ /* 0x000fe4000001ff00 */
[----:B------:R-:W-:Y:S01]  /*02f0*/  @!P3 FSEL R4, RZ, 1.875, P6 ;  /* 0x3ff00000ff04b808 */ /* 0x000fe20003000000 */
[----:B------:R-:W-:Y:S01]  /*0300*/  @!P2 IMAD.MOV.U32 R28, RZ, RZ, RZ ;  /* 0x000000ffff1ca224 */ /* 0x000fe200078e00ff */
[----:B------:R-:W-:Y:S01]  /*0310*/  @!P1 DSETP.GEU.AND P5, PT, R10, R18, PT ;  /* 0x000000120a00922a */ /* 0x000fe20003fae000 */
[----:B------:R-:W-:-:S02]  /*0320*/  @P1 CS2R R22, SRZ ;  /* 0x0000000000161805 */ /* 0x000fc4000001ff00 */
[----:B------:R-:W-:Y:S02]  /*0330*/  @!P3 IMAD.MOV.U32 R27, RZ, RZ, R4 ;  /* 0x000000ffff1bb224 */ /* 0x000fe400078e0004 */
[----:B------:R-:W-:Y:S01]  /*0340*/  @!P1 IMAD.MOV.U32 R22, RZ, RZ, RZ ;  /* 0x000000ffff169224 */ /* 0x000fe200078e00ff */
[----:B------:R-:W-:Y:S01]  /*0350*/  @!P1 FSEL R23, RZ, 1.875, P5 ;  /* 0x3ff00000ff179808 */ /* 0x000fe20002800000 */
[----:B0-----:R-:W-:Y:S01]  /*0360*/  @!P0 DSETP.GEU.AND P6, PT, R10, R2, PT ;  /* 0x000000020a00822a */ /* 0x001fe20003fce000 */
[----:B------:R-:W-:Y:S01]  /*0370*/  @!P2 FSEL R2, RZ, 1.875, P4 ;  /* 0x3ff00000ff02a808 */ /* 0x000fe20002000000 */
[----:B------:R-:W-:-:S04]  /*0380*/  DSETP.NEU.AND P4, PT, R8, RZ, PT ;  /* 0x000000ff0800722a */ /* 0x000fc80003f8d000 */
[----:B------:R-:W-:Y:S01]  /*0390*/  @!P0 FSEL R21, RZ, 1.875, P6 ;  /* 0x3ff00000ff158808 */ /* 0x000fe20003000000 */
[----:B------:R-:W-:-:S09]  /*03a0*/  @!P2 IMAD.MOV.U32 R29, RZ, RZ, R2 ;  /* 0x000000ffff1da224 */ /* 0x000fd200078e0002 */
[----:B------:R-:W-:Y:S05]  /*03b0*/  @!P4 BRA `(.L_x_1) ;  /* 0x000000000064c947 */ /* 0x000fea0003800000 */
[----:B------:R-:W0:Y:S01]  /*03c0*/  MUFU.RCP64H R3, R9 ;  /* 0x0000000900037308 */ /* 0x000e220000001800 */
[----:B------:R-:W-:Y:S01]  /*03d0*/  IMAD.MOV.U32 R2, RZ, RZ, 0x1 ;  /* 0x00000001ff027424 */ /* 0x000fe200078e00ff */
[----:B------:R-:W-:Y:S01]  /*03e0*/  DADD R24, R10, -R12 ;  /* 0x000000000a187229 */ /* 0x000fe2000000080c */
[----:B------:R-:W-:Y:S09]  /*03f0*/  BSSY.RECONVERGENT B2, `(.L_x_2) ;  /* 0x0000014000027945 */ /* 0x000ff20003800200 */
[----:B------:R-:W-:Y:S01]  /*0400*/  FSETP.GEU.AND P1, PT, |R25|, 6.5827683646048100446e-37, PT ;  /* 0x036000001900780b */ /* 0x000fe20003f2e200 */
[----:B0-----:R-:W-:-:S08]  /*0410*/  DFMA R4, -R8, R2, 1 ;  /* 0x3ff000000804742b */ /* 0x001fd00000000102 */
[----:B------:R-:W-:-:S08]  /*0420*/  DFMA R4, R4, R4, R4 ;  /* 0x000000040404722b */ /* 0x000fd00000000004 */
[----:B------:R-:W-:-:S08]  /*0430*/  DFMA R4, R2, R4, R2 ;  /* 0x000000040204722b */ /* 0x000fd00000000002 */
[----:B------:R-:W-:-:S08]  /*0440*/  DFMA R2, -R8, R4, 1 ;  /* 0x3ff000000802742b */ /* 0x000fd00000000104 */
[----:B------:R-:W-:-:S08]  /*0450*/  DFMA R2, R4, R2, R4 ;  /* 0x000000020402722b */ /* 0x000fd00000000004 */
[----:B------:R-:W-:-:S08]  /*0460*/  DMUL R4, R24, R2 ;  /* 0x0000000218047228 */ /* 0x000fd00000000000 */
[----:B------:R-:W-:-:S08]  /*0470*/  DFMA R6, -R8, R4, R24 ;  /* 0x000000040806722b */ /* 0x000fd00000000118 */
[----:B------:R-:W-:-:S10]  /*0480*/  DFMA R4, R2, R6, R4 ;  /* 0x000000060204722b */ /* 0x000fd40000000004 */
[----:B------:R-:W-:-:S05]  /*0490*/  FFMA R2, RZ, R9, R5 ;  /* 0x00000009ff027223 */ /* 0x000fca0000000005 */
[----:B------:R-:W-:-:S13]  /*04a0*/  FSETP.GT.AND P0, PT, |R2|, 1.469367938527859385e-39, PT ;  /* 0x001000000200780b */ /* 0x000fda0003f04200 */
[----:B------:R-:W-:Y:S05]  /*04b0*/  @P0 BRA P1, `(.L_x_3) ;  /* 0x00000000001c0947 */ /* 0x000fea0000800000 */
[----:B------:R-:W-:Y:S01]  /*04c0*/  IMAD.MOV.U32 R6, RZ, RZ, R24 ;  /* 0x000000ffff067224 */ /* 0x000fe200078e0018 */
[----:B------:R-:W-:Y:S01]  /*04d0*/  MOV R2, 0x520 ;  /* 0x0000052000027802 */ /* 0x000fe20000000f00 */
[----:B------:R-:W-:Y:S02]  /*04e0*/  IMAD.MOV.U32 R5, RZ, RZ, R25 ;  /* 0x000000ffff057224 */ /* 0x000fe400078e0019 */
[----:B------:R-:W-:Y:S02]  /*04f0*/  IMAD.MOV.U32 R3, RZ, RZ, R8 ;  /* 0x000000ffff037224 */ /* 0x000fe400078e0008 */
[----:B------:R-:W-:-:S07]  /*0500*/  IMAD.MOV.U32 R4, RZ, RZ, R9 ;  /* 0x000000ffff047224 */ /* 0x000fce00078e0009 */
[----:B------:R-:W-:Y:S05]  /*0510*/  CALL.REL.NOINC `($__internal_0_$__cuda_sm20_div_rn_f64_full) ;  /* 0x00000014007c7944 */ /* 0x000fea0003c00000 */
[----:B------:R-:W-:-:S07]  /*0520*/  IMAD.MOV.U32 R5, RZ, RZ, R3 ;  /* 0x000000ffff057224 */ /* 0x000fce00078e0003 */
.L_x_3:
[----:B------:R-:W-:Y:S05]  /*0530*/  BSYNC.RECONVERGENT B2 ;  /* 0x0000000000027941 */ /* 0x000fea0003800200 */
.L_x_2:
[----:B------:R-:W-:-:S11]  /*0540*/  DMUL R24, R4, R26 ;  /* 0x0000001a04187228 */ /* 0x000fd60000000000 */
.L_x_1:
[----:B------:R-:W-:Y:S05]  /*0550*/  BSYNC.RECONVERGENT B1 ;  /* 0x0000000000017941 */ /* 0x000fea0003800200 */
.L_x_0:
[----:B------:R-:W-:Y:S01]  /*0560*/  DSETP.NEU.AND P1, PT, R32, RZ, PT ;  /* 0x000000ff2000722a */ /* 0x000fe20003f2d000 */
[----:B------:R-:W-:Y:S01]  /*0570*/  BSSY.RECONVERGENT B1, `(.L_x_4) ;  /* 0x000001c000017945 */ /* 0x000fe20003800200 */
[----:B------:R-:W-:-:S12]  /*0580*/  CS2R R4, SRZ ;  /* 0x0000000000047805 */ /* 0x000fd8000001ff00 */
[----:B------:R-:W-:Y:S05]  /*0590*/  @!P1 BRA `(.L_x_5) ;  /* 0x0000000000649947 */ /* 0x000fea0003800000 */
[----:B------:R-:W0:Y:S01]  /*05a0*/  MUFU.RCP64H R3, R33 ;  /* 0x0000002100037308 */ /* 0x000e220000001800 */
[----:B------:R-:W-:Y:S01]  /*05b0*/  MOV R2, 0x1 ;  /* 0x0000000100027802 */ /* 0x000fe20000000f00 */
[----:B------:R-:W-:Y:S01]  /*05c0*/  DADD R8, -R10, R16 ;  /* 0x000000000a087229 */ /* 0x000fe20000000110 */
        /* <DEDUP_REMOVED lines=20> */
.L_x_7:
[----:B------:R-:W-:Y:S05]  /*0710*/  BSYNC.RECONVERGENT B2 ;  /* 0x0000000000027941 */ /* 0x000fea0003800200 */
.L_x_6:
[----:B------:R-:W-:-:S11]  /*0720*/  DMUL R4, R4, R28 ;  /* 0x0000001c04047228 */ /* 0x000fd60000000000 */
.L_x_5:
[----:B------:R-:W-:Y:S05]  /*0730*/  BSYNC.RECONVERGENT B1 ;  /* 0x0000000000017941 */ /* 0x000fea0003800200 */
.L_x_4:
[----:B------:R-:W-:Y:S01]  /*0740*/  BSSY.RECONVERGENT B1, `(.L_x_8) ;  /* 0x000001d000017945 */ /* 0x000fe20003800200 */
[----:B------:R-:W-:Y:S01]  /*0750*/  DADD R24, R4, R24 ;  /* 0x0000000004187229 */ /* 0x000fe20000000018 */
[----:B------:R-:W-:Y:S01]  /*0760*/  CS2R R30, SRZ ;  /* 0x00000000001e7805 */ /* 0x000fe2000001ff00 */
[----:B------:R-:W-:Y:S01]  /*0770*/  DADD R26, R18, -R16 ;  /* 0x00000000121a7229 */ /* 0x000fe20000000810 */
[----:B------:R-:W-:Y:S10]  /*0780*/  @!P1 BRA `(.L_x_9) ;  /* 0x0000000000609947 */ /* 0x000ff40003800000 */
        /* <DEDUP_REMOVED lines=16> */
[----:B------:R-:W-:Y:S01]  /*0890*/  MOV R5, R7 ;  /* 0x0000000700057202 */ /* 0x000fe20000000f00 */
[----:B------:R-:W-:Y:S01]  /*08a0*/  IMAD.MOV.U32 R3, RZ, RZ, R32 ;  /* 0x000000ffff037224 */ /* 0x000fe200078e0020 */
[----:B------:R-:W-:Y:S01]  /*08b0*/  MOV R2, 0x8e0 ;  /* 0x000008e000027802 */ /* 0x000fe20000000f00 */
[----:B------:R-:W-:-:S07]  /*08c0*/  IMAD.MOV.U32 R4, RZ, RZ, R33 ;  /* 0x000000ffff047224 */ /* 0x000fce00078e0021 */
[----:B------:R-:W-:Y:S05]  /*08d0*/  CALL.REL.NOINC `($__internal_0_$__cuda_sm20_div_rn_f64_full) ;  /* 0x00000010008c7944 */ /* 0x000fea0003c00000 */
[----:B------:R-:W-:-:S07]  /*08e0*/  IMAD.MOV.U32 R5, RZ, RZ, R3 ;  /* 0x000000ffff057224 */ /* 0x000fce00078e0003 */
.L_x_11:
[----:B------:R-:W-:Y:S05]  /*08f0*/  BSYNC.RECONVERGENT B2 ;  /* 0x0000000000027941 */ /* 0x000fea0003800200 */
.L_x_10:
[----:B------:R-:W-:-:S11]  /*0900*/  DMUL R30, R4, R28 ;  /* 0x0000001c041e7228 */ /* 0x000fd60000000000 */
.L_x_9:
[----:B------:R-:W-:Y:S05]  /*0910*/  BSYNC.RECONVERGENT B1 ;  /* 0x0000000000017941 */ /* 0x000fea0003800200 */
.L_x_8:
[----:B------:R-:W-:Y:S01]  /*0920*/  DSETP.NEU.AND P1, PT, R26, RZ, PT ;  /* 0x000000ff1a00722a */ /* 0x000fe20003f2d000 */
[----:B------:R-:W-:Y:S01]  /*0930*/  BSSY.RECONVERGENT B1, `(.L_x_12) ;  /* 0x000001c000017945 */ /* 0x000fe20003800200 */
[----:B------:R-:W-:-:S12]  /*0940*/  CS2R R4, SRZ ;  /* 0x0000000000047805 */ /* 0x000fd8000001ff00 */
[----:B------:R-:W-:Y:S05]  /*0950*/  @!P1 BRA `(.L_x_13) ;  /* 0x0000000000649947 */ /* 0x000fea0003800000 */
[----:B------:R-:W0:Y:S01]  /*0960*/  MUFU.RCP64H R3, R27 ;  /* 0x0000001b00037308 */ /* 0x000e220000001800 */
[----:B------:R-:W-:Y:S01]  /*0970*/  IMAD.MOV.U32 R2, RZ, RZ, 0x1 ;  /* 0x00000001ff027424 */ /* 0x000fe200078e00ff */
        /* <DEDUP_REMOVED lines=15> */
[----:B------:R-:W-:Y:S01]  /*0a70*/  MOV R3, R26 ;  /* 0x0000001a00037202 */ /* 0x000fe20000000f00 */
[----:B------:R-:W-:Y:S01]  /*0a80*/  IMAD.MOV.U32 R5, RZ, RZ, R9 ;  /* 0x000000ffff057224 */ /* 0x000fe200078e0009 */
[----:B------:R-:W-:Y:S01]  /*0a90*/  MOV R2, 0xac0 ;  /* 0x00000ac000027802 */ /* 0x000fe20000000f00 */
[----:B------:R-:W-:-:S07]  /*0aa0*/  IMAD.MOV.U32 R4, RZ, RZ, R27 ;  /* 0x000000ffff047224 */ /* 0x000fce00078e001b */
[----:B------:R-:W-:Y:S05]  /*0ab0*/  CALL.REL.NOINC `($__internal_0_$__cuda_sm20_div_rn_f64_full) ;  /* 0x0000001000147944 */ /* 0x000fea0003c00000 */
[----:B------:R-:W-:-:S07]  /*0ac0*/  IMAD.MOV.U32 R5, RZ, RZ, R3 ;  /* 0x000000ffff057224 */ /* 0x000fce00078e0003 */
.L_x_15:
[----:B------:R-:W-:Y:S05]  /*0ad0*/  BSYNC.RECONVERGENT B2 ;  /* 0x0000000000027941 */ /* 0x000fea0003800200 */
.L_x_14:
[----:B------:R-:W-:-:S11]  /*0ae0*/  DMUL R4, R4, R22 ;  /* 0x0000001604047228 */ /* 0x000fd60000000000 */
.L_x_13:
[----:B------:R-:W-:Y:S05]  /*0af0*/  BSYNC.RECONVERGENT B1 ;  /* 0x0000000000017941 */ /* 0x000fea0003800200 */
.L_x_12:
[----:B------:R-:W0:Y:S01]  /*0b00*/  LDS.64 R28, [UR4+0x10] ;  /* 0x00001004ff1c7984 */ /* 0x000e220008000a00 */
[----:B------:R-:W-:Y:S01]  /*0b10*/  BSSY.RECONVERGENT B1, `(.L_x_16) ;  /* 0x000001d000017945 */ /* 0x000fe20003800200 */
[----:B------:R-:W-:Y:S01]  /*0b20*/  DADD R30, R4, R30 ;  /* 0x00000000041e7229 */ /* 0x000fe2000000001e */
[----:B------:R-:W-:Y:S01]  /*0b30*/  CS2R R34, SRZ ;  /* 0x0000000000227805 */ /* 0x000fe2000001ff00 */
[----:B0-----:R-:W-:Y:S01]  /*0b40*/  DADD R32, R28, -R18 ;  /* 0x000000001c207229 */ /* 0x001fe20000000812 */
        /* <DEDUP_REMOVED lines=20> */
[----:B------:R-:W-:-:S07]  /*0c90*/  IMAD.MOV.U32 R4, RZ, RZ, R27 ;  /* 0x000000ffff047224 */ /* 0x000fce00078e001b */
[----:B------:R-:W-:Y:S05]  /*0ca0*/  CALL.REL.NOINC `($__internal_0_$__cuda_sm20_div_rn_f64_full) ;  /* 0x0000000c00987944 */ /* 0x000fea0003c00000 */
[----:B------:R-:W-:-:S07]  /*0cb0*/  MOV R5, R3 ;  /* 0x0000000300057202 */ /* 0x000fce0000000f00 */
.L_x_19:
[----:B------:R-:W-:Y:S05]  /*0cc0*/  BSYNC.RECONVERGENT B2 ;  /* 0x0000000000027941 */ /* 0x000fea0003800200 */
.L_x_18:
[----:B------:R-:W-:-:S11]  /*0cd0*/  DMUL R34, R4, R22 ;  /* 0x0000001604227228 */ /* 0x000fd60000000000 */
.L_x_17:
[----:B------:R-:W-:Y:S05]  /*0ce0*/  BSYNC.RECONVERGENT B1 ;  /* 0x0000000000017941 */ /* 0x000fea0003800200 */
.L_x_16:
        /* <DEDUP_REMOVED lines=27> */
.L_x_23:
[----:B------:R-:W-:Y:S05]  /*0ea0*/  BSYNC.RECONVERGENT B2 ;  /* 0x0000000000027941 */ /* 0x000fea0003800200 */
.L_x_22:
[----:B------:R-:W-:-:S11]  /*0eb0*/  DMUL R4, R4, R20 ;  /* 0x0000001404047228 */ /* 0x000fd60000000000 */
.L_x_21:
[----:B------:R-:W-:Y:S05]  /*0ec0*/  BSYNC.RECONVERGENT B1 ;  /* 0x0000000000017941 */ /* 0x000fea0003800200 */
.L_x_20:
[----:B------:R-:W-:Y:S01]  /*0ed0*/  DADD R8, -R12, R16 ;  /* 0x000000000c087229 */ /* 0x000fe20000000110 */
[----:B------:R-:W-:Y:S01]  /*0ee0*/  BSSY.RECONVERGENT B1, `(.L_x_24) ;  /* 0x000001f000017945 */ /* 0x000fe20003800200 */
[----:B------:R-:W-:Y:S01]  /*0ef0*/  DADD R34, R4, R34 ;  /* 0x0000000004227229 */ /* 0x000fe20000000022 */
[----:B------:R-:W-:Y:S01]  /*0f00*/  CS2R R22, SRZ ;  /* 0x0000000000167805 */ /* 0x000fe2000001ff00 */
[----:B------:R-:W-:-:S04]  /*0f10*/  DADD R20, R18, -R14 ;  /* 0x0000000012147229 */ /* 0x000fc8000000080e */
[----:B------:R-:W-:-:S14]  /*0f20*/  DSETP.NEU.AND P0, PT, R8, RZ, PT ;  /* 0x000000ff0800722a */ /* 0x000fdc0003f0d000 */
[----:B------:R-:W-:Y:S05]  /*0f30*/  @!P0 BRA `(.L_x_25) ;  /* 0x0000000000648947 */ /* 0x000fea0003800000 */
[----:B------:R-:W0:Y:S01]  /*0f40*/  MUFU.RCP64H R3, R9 ;  /* 0x0000000900037308 */ /* 0x000e220000001800 */
[----:B------:R-:W-:Y:S01]  /*0f50*/  MOV R2, 0x1 ;  /* 0x0000000100027802 */ /* 0x000fe20000000f00 */
        /* <DEDUP_REMOVED lines=21> */
.L_x_27:
[----:B------:R-:W-:Y:S05]  /*10b0*/  BSYNC.RECONVERGENT B2 ;  /* 0x0000000000027941 */ /* 0x000fea0003800200 */
.L_x_26:
[----:B------:R-:W-:-:S11]  /*10c0*/  DMUL R22, R24, R4 ;  /* 0x0000000418167228 */ /* 0x000fd60000000000 */
.L_x_25:
[----:B------:R-:W-:Y:S05]  /*10d0*/  BSYNC.RECONVERGENT B1 ;  /* 0x0000000000017941 */ /* 0x000fea0003800200 */
.L_x_24:
        /* <DEDUP_REMOVED lines=23> */
[----:B------:R-:W-:Y:S02]  /*1250*/  IMAD.MOV.U32 R3, RZ, RZ, R20 ;  /* 0x000000ffff037224 */ /* 0x000fe400078e0014 */
[----:B------:R-:W-:-:S07]  /*1260*/  IMAD.MOV.U32 R4, RZ, RZ, R21 ;  /* 0x000000ffff047224 */ /* 0x000fce00078e0015 */
[----:B------:R-:W-:Y:S05]  /*1270*/  CALL.REL.NOINC `($__internal_0_$__cuda_sm20_div_rn_f64_full) ;  /* 0x0000000800247944 */ /* 0x000fea0003c00000 */
[----:B------:R-:W-:-:S07]  /*1280*/  IMAD.MOV.U32 R5, RZ, RZ, R3 ;  /* 0x000000ffff057224 */ /* 0x000fce00078e0003 */
.L_x_31:
[----:B------:R-:W-:Y:S05]  /*1290*/  BSYNC.RECONVERGENT B2 ;  /* 0x0000000000027941 */ /* 0x000fea0003800200 */
.L_x_30:
[----:B------:R-:W-:-:S11]  /*12a0*/  DMUL R4, R30, R4 ;  /* 0x000000041e047228 */ /* 0x000fd60000000000 */
.L_x_29:
[----:B------:R-:W-:Y:S05]  /*12b0*/  BSYNC.RECONVERGENT B1 ;  /* 0x0000000000017941 */ /* 0x000fea0003800200 */
.L_x_28:
        /* <DEDUP_REMOVED lines=24> */
[----:B------:R-:W-:-:S07]  /*1440*/  MOV R2, 0x1460 ;  /* 0x0000146000027802 */ /* 0x000fce0000000f00 */
[----:B------:R-:W-:Y:S05]  /*1450*/  CALL.REL.NOINC `($__internal_0_$__cuda_sm20_div_rn_f64_full) ;  /* 0x0000000400ac7944 */ /* 0x000fea0003c00000 */
[----:B------:R-:W-:-:S07]  /*1460*/  IMAD.MOV.U32 R5, RZ, RZ, R3 ;  /* 0x000000ffff057224 */ /* 0x000fce00078e0003 */
.L_x_35:
[----:B------:R-:W-:Y:S05]  /*1470*/  BSYNC.RECONVERGENT B2 ;  /* 0x0000000000027941 */ /* 0x000fea0003800200 */
.L_x_34:
[----:B------:R-:W-:-:S11]  /*1480*/  DMUL R24, R30, R4 ;  /* 0x000000041e187228 */ /* 0x000fd60000000000 */
.L_x_33:
[----:B------:R-:W-:Y:S05]  /*1490*/  BSYNC.RECONVERGENT B1 ;  /* 0x0000000000017941 */ /* 0x000fea0003800200 */
.L_x_32:
        /* <DEDUP_REMOVED lines=27> */
.L_x_39:
[----:B------:R-:W-:Y:S05]  /*1650*/  BSYNC.RECONVERGENT B2 ;  /* 0x0000000000027941 */ /* 0x000fea0003800200 */
.L_x_38:
[----:B------:R-:W-:-:S11]  /*1660*/  DMUL R4, R34, R4 ;  /* 0x0000000422047228 */ /* 0x000fd60000000000 */
.L_x_37:
[----:B------:R-:W-:Y:S05]  /*1670*/  BSYNC.RECONVERGENT B1 ;  /* 0x0000000000017941 */ /* 0x000fea0003800200 */
.L_x_36:
        /* <DEDUP_REMOVED lines=29> */
[----:B------:R-:W-:-:S07]  /*1850*/  MOV R5, R3 ;  /* 0x0000000300057202 */ /* 0x000fce0000000f00 */
.L_x_43:
[----:B------:R-:W-:Y:S05]  /*1860*/  BSYNC.RECONVERGENT B2 ;  /* 0x0000000000027941 */ /* 0x000fea0003800200 */
.L_x_42:
[----:B------:R-:W-:-:S11]  /*1870*/  DMUL R16, R22, R4 ;  /* 0x0000000416107228 */ /* 0x000fd60000000000 */
.L_x_41:
[----:B------:R-:W-:Y:S05]  /*1880*/  BSYNC.RECONVERGENT B1 ;  /* 0x0000000000017941 */ /* 0x000fea0003800200 */
.L_x_40:
        /* <DEDUP_REMOVED lines=27> */
.L_x_47:
[----:B------:R-:W-:Y:S05]  /*1a40*/  BSYNC.RECONVERGENT B2 ;  /* 0x0000000000027941 */ /* 0x000fea0003800200 */
.L_x_46:
[----:B------:R-:W-:-:S11]  /*1a50*/  DMUL R4, R24, R4 ;  /* 0x0000000418047228 */ /* 0x000fd60000000000 */
.L_x_45:
[----:B------:R-:W-:Y:S05]  /*1a60*/  BSYNC.RECONVERGENT B1 ;  /* 0x0000000000017941 */ /* 0x000fea0003800200 */
.L_x_44:
[----:B------:R-:W0:Y:S01]  /*1a70*/  LDC.64 R2, c[0x0][0x390] ;  /* 0x0000e400ff027b82 */ /* 0x000e220000000a00 */
[----:B------:R-:W-:Y:S01]  /*1a80*/  DADD R4, R4, R16 ;  /* 0x0000000004047229 */ /* 0x000fe20000000010 */
[----:B------:R-:W-:Y:S02]  /*1a90*/  UIADD3 UR5, UPT, UPT, UR5, 0x8, URZ ;  /* 0x0000000805057890 */ /* 0x000fe4000fffe0ff */
[----:B------:R-:W-:Y:S02]  /*1aa0*/  UIADD3 UR4, UPT, UPT, UR4, 0x8, URZ ;  /* 0x0000000804047890 */ /* 0x000fe4000fffe0ff */
[----:B------:R-:W-:Y:S01]  /*1ab0*/  UISETP.NE.AND UP0, UPT, UR5, 0x48, UPT ;  /* 0x000000480500788c */ /* 0x000fe2000bf05270 */
[C---:B0-----:R-:W-:Y:S01]  /*1ac0*/  IMAD.WIDE R2, R0.reuse, 0x8, R2 ;  /* 0x0000000800027825 */ /* 0x041fe200078e0202 */
[----:B------:R-:W-:-:S04]  /*1ad0*/  IADD3 R0, PT, PT, R0, 0x1, RZ ;  /* 0x0000000100007810 */ /* 0x000fc80007ffe0ff */
[----:B------:R1:W-:Y:S03]  /*1ae0*/  STG.E.64 desc[UR6][R2.64], R4 ;  /* 0x0000000402007986 */ /* 0x0003e6000c101b06 */
[----:B------:R-:W-:Y:S05]  /*1af0*/  BRA.U UP0, `(.L_x_48) ;  /* 0xffffffe500ac7547 */ /* 0x000fea000b83ffff */
[----:B------:R-:W-:Y:S05]  /*1b00*/  EXIT ;  /* 0x000000000000794d */ /* 0x000fea0003800000 */
        .weak           $__internal_0_$__cuda_sm20_div_rn_f64_full
        .type           $__internal_0_$__cuda_sm20_div_rn_f64_full,@function
        .size           $__internal_0_$__cuda_sm20_div_rn_f64_full,(.L_x_55 - $__internal_0_$__cuda_sm20_div_rn_f64_full)
$__internal_0_$__cuda_sm20_div_rn_f64_full:
[C---:B------:R-:W-:Y:S01]  /*1b10*/  FSETP.GEU.AND P0, PT, |R4|.reuse, 1.469367938527859385e-39, PT ;  /* 0x001000000400780b */ /* 0x040fe20003f0e200 */
[--C-:B------:R-:W-:Y:S01]  /*1b20*/  IMAD.MOV.U32 R36, RZ, RZ, R3.reuse ;  /* 0x000000ffff247224 */ /* 0x100fe200078e0003 */
[C---:B------:R-:W-:Y:S01]  /*1b30*/  LOP3.LUT R7, R4.reuse, 0x800fffff, RZ, 0xc0, !PT ;  /* 0x800fffff04077812 */ /* 0x040fe200078ec0ff */
[----:B------:R-:W-:Y:S01]  /*1b40*/  IMAD.MOV.U32 R37, RZ, RZ, R4 ;  /* 0x000000ffff257224 */ /* 0x000fe200078e0004 */
[----:B------:R-:W-:Y:S01]  /*1b50*/  MOV R8, 0x1 ;  /* 0x0000000100087802 */ /* 0x000fe20000000f00 */
[----:B------:R-:W-:Y:S01]  /*1b60*/  IMAD.MOV.U32 R38, RZ, RZ, R3 ;  /* 0x000000ffff267224 */ /* 0x000fe200078e0003 */
[----:B------:R-:W-:Y:S01]  /*1b70*/  LOP3.LUT R39, R7, 0x3ff00000, RZ, 0xfc, !PT ;  /* 0x3ff0000007277812 */ /* 0x000fe200078efcff */
[----:B------:R-:W-:Y:S01]  /*1b80*/  IMAD.MOV.U32 R43, RZ, RZ, R5 ;  /* 0x000000ffff2b7224 */ /* 0x000fe200078e0005 */
[----:B------:R-:W-:Y:S01]  /*1b90*/  BSSY.RECONVERGENT B0, `(.L_x_49) ;  /* 0x0000058000007945 */ /* 0x000fe20003800200 */
[----:B------:R-:W-:Y:S01]  /*1ba0*/  IMAD.MOV.U32 R42, RZ, RZ, R6 ;  /* 0x000000ffff2a7224 */ /* 0x000fe200078e0006 */
[----:B------:R-:W-:Y:S01]  /*1bb0*/  LOP3.LUT R6, R4, 0x7ff00000, RZ, 0xc0, !PT ;  /* 0x7ff0000004067812 */ /* 0x000fe200078ec0ff */
[----:B------:R-:W-:Y:S01]  /*1bc0*/  IMAD.MOV.U32 R4, RZ, RZ, 0x1ca00000 ;  /* 0x1ca00000ff047424 */ /* 0x000fe200078e00ff */
[C---:B------:R-:W-:Y:S01]  /*1bd0*/  FSETP.GEU.AND P3, PT, |R43|.reuse, 1.469367938527859385e-39, PT ;  /* 0x001000002b00780b */ /* 0x040fe20003f6e200 */
[----:B------:R-:W-:Y:S01]  /*1be0*/  @!P0 DMUL R38, R36, 8.98846567431157953865e+307 ;  /* 0x7fe0000024268828 */ /* 0x000fe20000000000 */
[----:B------:R-:W-:Y:S01]  /*1bf0*/  LOP3.LUT R3, R43, 0x7ff00000, RZ, 0xc0, !PT ;  /* 0x7ff000002b037812 */ /* 0x000fe200078ec0ff */
[----:B------:R-:W-:-:S03]  /*1c00*/  IMAD.MOV.U32 R44, RZ, RZ, R42 ;  /* 0x000000ffff2c7224 */ /* 0x000fc600078e002a */
[----:B------:R-:W-:Y:S01]  /*1c10*/  ISETP.GE.U32.AND P2, PT, R3, R6, PT ;  /* 0x000000060300720c */ /* 0x000fe20003f46070 */
[----:B------:R-:W0:Y:S04]  /*1c20*/  MUFU.RCP64H R9, R39 ;  /* 0x0000002700097308 */ /* 0x000e280000001800 */
[----:B------:R-:W-:Y:S02]  /*1c30*/  @!P0 LOP3.LUT R6, R39, 0x7ff00000, RZ, 0xc0, !PT ;  /* 0x7ff0000027068812 */ /* 0x000fe400078ec0ff */
[----:B------:R-:W-:-:S04]  /*1c40*/  @!P3 LOP3.LUT R5, R37, 0x7ff00000, RZ, 0xc0, !PT ;  /* 0x7ff000002505b812 */ /* 0x000fc800078ec0ff */
[----:B------:R-:W-:Y:S02]  /*1c50*/  @!P3 ISETP.GE.U32.AND P4, PT, R3, R5, PT ;  /* 0x000000050300b20c */ /* 0x000fe40003f86070 */
[C---:B------:R-:W-:Y:S02]  /*1c60*/  SEL R5, R4.reuse, 0x63400000, !P2 ;  /* 0x6340000004057807 */ /* 0x040fe40005000000 */
[----:B------:R-:W-:Y:S02]  /*1c70*/  @!P3 SEL R7, R4, 0x63400000, !P4 ;  /* 0x634000000407b807 */ /* 0x000fe40006000000 */
[--C-:B------:R-:W-:Y:S01]  /*1c80*/  LOP3.LUT R45, R5, 0x800fffff, R43.reuse, 0xf8, !PT ;  /* 0x800fffff052d7812 */ /* 0x100fe200078ef82b */
[----:B0-----:R-:W-:Y:S01]  /*1c90*/  DFMA R40, R8, -R38, 1 ;  /* 0x3ff000000828742b */ /* 0x001fe20000000826 */
[----:B------:R-:W-:Y:S01]  /*1ca0*/  @!P3 LOP3.LUT R7, R7, 0x80000000, R43, 0xf8, !PT ;  /* 0x800000000707b812 */ /* 0x000fe200078ef82b */
[----:B------:R-:W-:-:S06]  /*1cb0*/  IMAD.MOV.U32 R5, RZ, RZ, R3 ;  /* 0x000000ffff057224 */ /* 0x000fcc00078e0003 */
[----:B------:R-:W-:-:S08]  /*1cc0*/  DFMA R40, R40, R40, R40 ;  /* 0x000000282828722b */ /* 0x000fd00000000028 */
[----:B------:R-:W-:Y:S01]  /*1cd0*/  DFMA R8, R8, R40, R8 ;  /* 0x000000280808722b */ /* 0x000fe20000000008 */
[----:B------:R-:W-:Y:S01]  /*1ce0*/  @!P3 LOP3.LUT R41, R7, 0x100000, RZ, 0xfc, !PT ;  /* 0x001000000729b812 */ /* 0x000fe200078efcff */
[----:B------:R-:W-:-:S06]  /*1cf0*/  @!P3 IMAD.MOV.U32 R40, RZ, RZ, RZ ;  /* 0x000000ffff28b224 */ /* 0x000fcc00078e00ff */
[----:B------:R-:W-:Y:S02]  /*1d00*/  DFMA R46, R8, -R38, 1 ;  /* 0x3ff00000082e742b */ /* 0x000fe40000000826 */
[----:B------:R-:W-:-:S06]  /*1d10*/  @!P3 DFMA R44, R44, 2, -R40 ;  /* 0x400000002c2cb82b */ /* 0x000fcc0000000828 */
[----:B------:R-:W-:-:S04]  /*1d20*/  DFMA R46, R8, R46, R8 ;  /* 0x0000002e082e722b */ /* 0x000fc80000000008 */
[----:B------:R-:W-:-:S04]  /*1d30*/  @!P3 LOP3.LUT R5, R45, 0x7ff00000, RZ, 0xc0, !PT ;  /* 0x7ff000002d05b812 */ /* 0x000fc800078ec0ff */
[----:B------:R-:W-:Y:S01]  /*1d40*/  DMUL R8, R46, R44 ;  /* 0x0000002c2e087228 */ /* 0x000fe20000000000 */
[----:B------:R-:W-:-:S05]  /*1d50*/  VIADD R7, R5, 0xffffffff ;  /* 0xffffffff05077836 */ /* 0x000fca0000000000 */
[----:B------:R-:W-:Y:S02]  /*1d60*/  ISETP.GT.U32.AND P0, PT, R7, 0x7feffffe, PT ;  /* 0x7feffffe0700780c */ /* 0x000fe40003f04070 */
[----:B------:R-:W-:-:S08]  /*1d70*/  DFMA R40, R8, -R38, R44 ;  /* 0x800000260828722b */ /* 0x000fd0000000002c */
[----:B------:R-:W-:Y:S01]  /*1d80*/  DFMA R40, R46, R40, R8 ;  /* 0x000000282e28722b */ /* 0x000fe20000000008 */
[----:B------:R-:W-:-:S04]  /*1d90*/  IADD3 R8, PT, PT, R6, -0x1, RZ ;  /* 0xffffffff06087810 */ /* 0x000fc80007ffe0ff */
[----:B------:R-:W-:-:S13]  /*1da0*/  ISETP.GT.U32.OR P0, PT, R8, 0x7feffffe, P0 ;  /* 0x7feffffe0800780c */ /* 0x000fda0000704470 */
[----:B------:R-:W-:Y:S05]  /*1db0*/  @P0 BRA `(.L_x_50) ;  /* 0x0000000000740947 */ /* 0x000fea0003800000 */
[----:B------:R-:W-:-:S04]  /*1dc0*/  LOP3.LUT R5, R37, 0x7ff00000, RZ, 0xc0, !PT ;  /* 0x7ff0000025057812 */ /* 0x000fc800078ec0ff */
[CC--:B------:R-:W-:Y:S02]  /*1dd0*/  VIADDMNMX R6, R3.reuse, -R5.reuse, 0xb9600000, !PT ;  /* 0xb960000003067446 */ /* 0x0c0fe40007800905 */
[----:B------:R-:W-:Y:S02]  /*1de0*/  ISETP.GE.U32.AND P0, PT, R3, R5, PT ;  /* 0x000000050300720c */ /* 0x000fe40003f06070 */
[----:B------:R-:W-:Y:S02]  /*1df0*/  VIMNMX R6, PT, PT, R6, 0x46a00000, PT ;  /* 0x46a0000006067848 */ /* 0x000fe40003fe0100 */
[----:B------:R-:W-:-:S05]  /*1e00*/  SEL R4, R4, 0x63400000, !P0 ;  /* 0x6340000004047807 */ /* 0x000fca0004000000 */
[----:B------:R-:W-:Y:S02]  /*1e10*/  IMAD.IADD R4, R6, 0x1, -R4 ;  /* 0x0000000106047824 */ /* 0x000fe400078e0a04 */
[----:B------:R-:W-:Y:S02]  /*1e20*/  IMAD.MOV.U32 R6, RZ, RZ, RZ ;  /* 0x000000ffff067224 */ /* 0x000fe400078e00ff */
[----:B------:R-:W-:-:S06]  /*1e30*/  VIADD R7, R4, 0x7fe00000 ;  /* 0x7fe0000004077836 */ /* 0x000fcc0000000000 */
[----:B------:R-:W-:-:S10]  /*1e40*/  DMUL R8, R40, R6 ;  /* 0x0000000628087228 */ /* 0x000fd40000000000 */
[----:B------:R-:W-:-:S13]  /*1e50*/  FSETP.GTU.AND P0, PT, |R9|, 1.469367938527859385e-39, PT ;  /* 0x001000000900780b */ /* 0x000fda0003f0c200 */
[----:B------:R-:W-:Y:S05]  /*1e60*/  @P0 BRA `(.L_x_51) ;  /* 0x0000000000a80947 */ /* 0x000fea0003800000 */
[----:B------:R-:W-:-:S06]  /*1e70*/  DFMA R38, R40, -R38, R44 ;  /* 0x800000262826722b */ /* 0x000fcc000000002c */
[----:B------:R-:W-:-:S04]  /*1e80*/  IMAD.MOV.U32 R38, RZ, RZ, RZ ;  /* 0x000000ffff267224 */ /* 0x000fc800078e00ff */
[C---:B------:R-:W-:Y:S02]  /*1e90*/  FSETP.NEU.AND P0, PT, R39.reuse, RZ, PT ;  /* 0x000000ff2700720b */ /* 0x040fe40003f0d000 */
[----:B------:R-:W-:-:S04]  /*1ea0*/  LOP3.LUT R36, R39, 0x80000000, R37, 0x48, !PT ;  /* 0x8000000027247812 */ /* 0x000fc800078e4825 */
[----:B------:R-:W-:-:S07]  /*1eb0*/  LOP3.LUT R39, R36, R7, RZ, 0xfc, !PT ;  /* 0x0000000724277212 */ /* 0x000fce00078efcff */
[----:B------:R-:W-:Y:S05]  /*1ec0*/  @!P0 BRA `(.L_x_51) ;  /* 0x0000000000908947 */ /* 0x000fea0003800000 */
[----:B------:R-:W-:Y:S01]  /*1ed0*/  IMAD.MOV R7, RZ, RZ, -R4 ;  /* 0x000000ffff077224 */ /* 0x000fe200078e0a04 */
[----:B------:R-:W-:Y:S02]  /*1ee0*/  MOV R6, RZ ;  /* 0x000000ff00067202 */ /* 0x000fe40000000f00 */
[----:B------:R-:W-:-:S04]  /*1ef0*/  IADD3 R4, PT, PT, -R4, -0x43300000, RZ ;  /* 0xbcd0000004047810 */ /* 0x000fc80007ffe1ff */
[----:B------:R-:W-:Y:S02]  /*1f00*/  DFMA R6, R8, -R6, R40 ;  /* 0x800000060806722b */ /* 0x000fe40000000028 */
[----:B------:R-:W-:-:S08]  /*1f10*/  DMUL.RP R40, R40, R38 ;  /* 0x0000002628287228 */ /* 0x000fd00000008000 */
[----:B------:R-:W-:Y:S02]  /*1f20*/  FSETP.NEU.AND P0, PT, |R7|, R4, PT ;  /* 0x000000040700720b */ /* 0x000fe40003f0d200 */
[----:B------:R-:W-:Y:S02]  /*1f30*/  LOP3.LUT R36, R41, R36, RZ, 0x3c, !PT ;  /* 0x0000002429247212 */ /* 0x000fe400078e3cff */
[----:B------:R-:W-:Y:S02]  /*1f40*/  FSEL R3, R40, R8, !P0 ;  /* 0x0000000828037208 */ /* 0x000fe40004000000 */
[----:B------:R-:W-:-:S03]  /*1f50*/  FSEL R36, R36, R9, !P0 ;  /* 0x0000000924247208 */ /* 0x000fc60004000000 */
[----:B------:R-:W-:Y:S02]  /*1f60*/  IMAD.MOV.U32 R8, RZ, RZ, R3 ;  /* 0x000000ffff087224 */ /* 0x000fe400078e0003 */
[----:B------:R-:W-:Y:S01]  /*1f70*/  IMAD.MOV.U32 R9, RZ, RZ, R36 ;  /* 0x000000ffff097224 */ /* 0x000fe200078e0024 */
[----:B------:R-:W-:Y:S06]  /*1f80*/  BRA `(.L_x_51) ;  /* 0x0000000000607947 */ /* 0x000fec0003800000 */
.L_x_50:
[----:B------:R-:W-:-:S14]  /*1f90*/  DSETP.NAN.AND P0, PT, R42, R42, PT ;  /* 0x0000002a2a00722a */ /* 0x000fdc0003f08000 */
[----:B------:R-:W-:Y:S05]  /*1fa0*/  @P0 BRA `(.L_x_52) ;  /* 0x00000000004c0947 */ /* 0x000fea0003800000 */
[----:B------:R-:W-:-:S14]  /*1fb0*/  DSETP.NAN.AND P0, PT, R36, R36, PT ;  /* 0x000000242400722a */ /* 0x000fdc0003f08000 */
[----:B------:R-:W-:Y:S05]  /*1fc0*/  @P0 BRA `(.L_x_53) ;  /* 0x0000000000340947 */ /* 0x000fea0003800000 */
[----:B------:R-:W-:Y:S01]  /*1fd0*/  ISETP.NE.AND P0, PT, R5, R6, PT ;  /* 0x000000060500720c */ /* 0x000fe20003f05270 */
[----:B------:R-:W-:Y:S02]  /*1fe0*/  IMAD.MOV.U32 R8, RZ, RZ, 0x0 ;  /* 0x00000000ff087424 */ /* 0x000fe400078e00ff */
[----:B------:R-:W-:-:S10]  /*1ff0*/  IMAD.MOV.U32 R9, RZ, RZ, -0x80000 ;  /* 0xfff80000ff097424 */ /* 0x000fd400078e00ff */
[----:B------:R-:W-:Y:S05]  /*2000*/  @!P0 BRA `(.L_x_51) ;  /* 0x0000000000408947 */ /* 0x000fea0003800000 */
[----:B------:R-:W-:Y:S02]  /*2010*/  ISETP.NE.AND P0, PT, R5, 0x7ff00000, PT ;  /* 0x7ff000000500780c */ /* 0x000fe40003f05270 */
[----:B------:R-:W-:Y:S02]  /*2020*/  LOP3.LUT R36, R43, 0x80000000, R37, 0x48, !PT ;  /* 0x800000002b247812 */ /* 0x000fe400078e4825 */
[----:B------:R-:W-:-:S13]  /*2030*/  ISETP.EQ.OR P0, PT, R6, RZ, !P0 ;  /* 0x000000ff0600720c */ /* 0x000fda0004702670 */
[----:B------:R-:W-:Y:S01]  /*2040*/  @P0 LOP3.LUT R3, R36, 0x7ff00000, RZ, 0xfc, !PT ;  /* 0x7ff0000024030812 */ /* 0x000fe200078efcff */
[----:B------:R-:W-:Y:S01]  /*2050*/  @!P0 IMAD.MOV.U32 R8, RZ, RZ, RZ ;  /* 0x000000ffff088224 */ /* 0x000fe200078e00ff */
[----:B------:R-:W-:Y:S01]  /*2060*/  @!P0 MOV R9, R36 ;  /* 0x0000002400098202 */ /* 0x000fe20000000f00 */
[----:B------:R-:W-:Y:S02]  /*2070*/  @P0 IMAD.MOV.U32 R8, RZ, RZ, RZ ;  /* 0x000000ffff080224 */ /* 0x000fe400078e00ff */
[----:B------:R-:W-:Y:S01]  /*2080*/  @P0 IMAD.MOV.U32 R9, RZ, RZ, R3 ;  /* 0x000000ffff090224 */ /* 0x000fe200078e0003 */
[----:B------:R-:W-:Y:S06]  /*2090*/  BRA `(.L_x_51) ;  /* 0x00000000001c7947 */ /* 0x000fec0003800000 */
.L_x_53:
[----:B------:R-:W-:Y:S01]  /*20a0*/  LOP3.LUT R3, R37, 0x80000, RZ, 0xfc, !PT ;  /* 0x0008000025037812 */ /* 0x000fe200078efcff */
[----:B------:R-:W-:-:S04]  /*20b0*/  IMAD.MOV.U32 R8, RZ, RZ, R36 ;  /* 0x000000ffff087224 */ /* 0x000fc800078e0024 */
[----:B------:R-:W-:Y:S01]  /*20c0*/  IMAD.MOV.U32 R9, RZ, RZ, R3 ;  /* 0x000000ffff097224 */ /* 0x000fe200078e0003 */
[----:B------:R-:W-:Y:S06]  /*20d0*/  BRA `(.L_x_51) ;  /* 0x00000000000c7947 */ /* 0x000fec0003800000 */
.L_x_52:
[----:B------:R-:W-:Y:S01]  /*20e0*/  LOP3.LUT R3, R43, 0x80000, RZ, 0xfc, !PT ;  /* 0x000800002b037812 */ /* 0x000fe200078efcff */
[----:B------:R-:W-:-:S03]  /*20f0*/  IMAD.MOV.U32 R8, RZ, RZ, R42 ;  /* 0x000000ffff087224 */ /* 0x000fc600078e002a */
[----:B------:R-:W-:-:S07]  /*2100*/  MOV R9, R3 ;  /* 0x0000000300097202 */ /* 0x000fce0000000f00 */
.L_x_51:
[----:B------:R-:W-:Y:S05]  /*2110*/  BSYNC.RECONVERGENT B0 ;  /* 0x0000000000007941 */ /* 0x000fea0003800200 */
.L_x_49:
[----:B------:R-:W-:Y:S02]  /*2120*/  IMAD.MOV.U32 R6, RZ, RZ, R2 ;  /* 0x000000ffff067224 */ /* 0x000fe400078e0002 */
[----:B------:R-:W-:Y:S02]  /*2130*/  IMAD.MOV.U32 R7, RZ, RZ, 0x0 ;  /* 0x00000000ff077424 */ /* 0x000fe400078e00ff */
[----:B------:R-:W-:Y:S02]  /*2140*/  IMAD.MOV.U32 R4, RZ, RZ, R8 ;  /* 0x000000ffff047224 */ /* 0x000fe400078e0008 */
[----:B------:R-:W-:Y:S01]  /*2150*/  IMAD.MOV.U32 R3, RZ, RZ, R9 ;  /* 0x000000ffff037224 */ /* 0x000fe200078e0009 */
[----:B------:R-:W-:Y:S06]  /*2160*/  RET.REL.NODEC R6 `(_Z11test_kernelPdS_S_) ;  /* 0xffffffdc06a47950 */ /* 0x000fec0003c3ffff */
.L_x_54:
[----:B------:R-:W-:-:S00]  /*2170*/  BRA `(.L_x_54) ;  /* 0xfffffffc00fc7947 */ /* 0x000fc0000383ffff */
[----:B------:R-:W-:-:S00]  /*2180*/  NOP ;  /* 0x0000000000007918 */ /* 0x000fc00000000000 */
[----:B------:R-:W-:-:S00]  /*2190*/  NOP ;  /* 0x0000000000007918 */ /* 0x000fc00000000000 */
[----:B------:R-:W-:-:S00]  /*21a0*/  NOP ;  /* 0x0000000000007918 */ /* 0x000fc00000000000 */
[----:B------:R-:W-:-:S00]  /*21b0*/  NOP ;  /* 0x0000000000007918 */ /* 0x000fc00000000000 */
[----:B------:R-:W-:-:S00]  /*21c0*/  NOP ;  /* 0x0000000000007918 */ /* 0x000fc00000000000 */
[----:B------:R-:W-:-:S00]  /*21d0*/  NOP ;  /* 0x0000000000007918 */ /* 0x000fc00000000000 */
[----:B------:R-:W-:-:S00]  /*21e0*/  NOP ;  /* 0x0000000000007918 */ /* 0x000fc00000000000 */
[----:B------:R-:W-:-:S00]  /*21f0*/  NOP ;  /* 0x0000000000007918 */ /* 0x000fc00000000000 */
.L_x_55:


//--------------------- .nv.shared._Z11test_kernelPdS_S_ --------------------------
	.section	.nv.shared._Z11test_kernelPdS_S_,"aw",@nobits
	.sectionflags	@""
	.align	8
.nv.shared._Z11test_kernelPdS_S_:
	.zero		1112


//--------------------- .nv.shared.reserved.0     --------------------------
	.section	.nv.shared.reserved.0,"aw",@nobits
	.weak		__nv_reservedSMEM_offset_0_alias
	.size		__nv_reservedSMEM_offset_0_alias, 0, 64
	.other		__nv_reservedSMEM_offset_0_alias,@"STO_CUDA_RESERVED_SHARED STV_DEFAULT"
__nv_reservedSMEM_offset_0_alias:
	.zero		0
	.zero		64


//--------------------- .nv.constant0._Z11test_kernelPdS_S_ --------------------------
	.section	.nv.constant0._Z11test_kernelPdS_S_,"a",@progbits
	.sectionflags	@""
	.align	4
.nv.constant0._Z11test_kernelPdS_S_:
	.zero		920


//--------------------- SYMBOLS --------------------------

	.type		.nv.reservedSmem.offset0,@object
	.size		.nv.reservedSmem.offset0,0x4
	.type		.nv.reservedSmem.cap,@object
	.size		.nv.reservedSmem.cap,0x4
